//
// Generated by NVIDIA NVVM Compiler
//
// Compiler Build ID: CL-36424714
// Cuda compilation tools, release 13.0, V13.0.88
// Based on NVVM 20.0.0
//

.version 9.0
.target sm_100
.address_size 64

	// .globl	_Z17prefix_sum_kernelPiS_i
// _ZZ17prefix_sum_kernelPiS_iE10scan_array has been demoted

.visible .entry _Z17prefix_sum_kernelPiS_i(
	.param .u64 .ptr .align 1 _Z17prefix_sum_kernelPiS_i_param_0,
	.param .u64 .ptr .align 1 _Z17prefix_sum_kernelPiS_i_param_1,
	.param .u32 _Z17prefix_sum_kernelPiS_i_param_2
)
{
	.reg .pred 	%p<21>;
	.reg .b32 	%r<104>;
	.reg .b64 	%rd<7>;
	// demoted variable
	.shared .align 4 .b8 _ZZ17prefix_sum_kernelPiS_iE10scan_array[8192];
	ld.param.u64 	%rd3, [_Z17prefix_sum_kernelPiS_i_param_0];
	cvta.to.global.u64 	%rd4, %rd3;
	mov.u32 	%r1, %tid.x;
	mov.u32 	%r8, %ctaid.x;
	mov.u32 	%r9, %ntid.x;
	mul.lo.s32 	%r10, %r8, %r9;
	shl.b32 	%r11, %r10, 1;
	add.s32 	%r12, %r11, %r1;
	mul.wide.u32 	%rd5, %r12, 4;
	add.s64 	%rd1, %rd4, %rd5;
	ld.global.u32 	%r13, [%rd1];
	shl.b32 	%r14, %r1, 2;
	mov.u32 	%r15, _ZZ17prefix_sum_kernelPiS_iE10scan_array;
	add.s32 	%r2, %r15, %r14;
	st.shared.u32 	[%r2], %r13;
	add.s32 	%r16, %r12, %r9;
	mul.wide.u32 	%rd6, %r16, 4;
	add.s64 	%rd2, %rd4, %rd6;
	ld.global.u32 	%r17, [%rd2];
	shl.b32 	%r18, %r9, 2;
	add.s32 	%r3, %r2, %r18;
	st.shared.u32 	[%r3], %r17;
	bar.sync 	0;
	add.s32 	%r4, %r1, 1;
	shl.b32 	%r5, %r4, 3;
	add.s32 	%r6, %r15, %r5;
	ld.shared.u32 	%r19, [%r6+-8];
	ld.shared.u32 	%r20, [%r6+-4];
	add.s32 	%r21, %r20, %r19;
	st.shared.u32 	[%r6+-4], %r21;
	bar.sync 	0;
	setp.gt.u32 	%p1, %r1, 511;
	@%p1 bra 	$L__BB0_2;
	add.s32 	%r22, %r6, %r5;
	ld.shared.u32 	%r23, [%r22+-12];
	ld.shared.u32 	%r24, [%r22+-4];
	add.s32 	%r25, %r24, %r23;
	st.shared.u32 	[%r22+-4], %r25;
$L__BB0_2:
	bar.sync 	0;
	setp.gt.u32 	%p2, %r1, 255;
	@%p2 bra 	$L__BB0_4;
	mad.lo.s32 	%r26, %r4, 24, %r6;
	ld.shared.u32 	%r27, [%r26+-20];
	ld.shared.u32 	%r28, [%r26+-4];
	add.s32 	%r29, %r28, %r27;
	st.shared.u32 	[%r26+-4], %r29;
$L__BB0_4:
	bar.sync 	0;
	setp.gt.u32 	%p3, %r1, 127;
	@%p3 bra 	$L__BB0_6;
	mad.lo.s32 	%r30, %r4, 56, %r6;
	ld.shared.u32 	%r31, [%r30+-36];
	ld.shared.u32 	%r32, [%r30+-4];
	add.s32 	%r33, %r32, %r31;
	st.shared.u32 	[%r30+-4], %r33;
$L__BB0_6:
	bar.sync 	0;
	setp.gt.u32 	%p4, %r1, 63;
	@%p4 bra 	$L__BB0_8;
	mad.lo.s32 	%r34, %r4, 120, %r6;
	ld.shared.u32 	%r35, [%r34+-68];
	ld.shared.u32 	%r36, [%r34+-4];
	add.s32 	%r37, %r36, %r35;
	st.shared.u32 	[%r34+-4], %r37;
$L__BB0_8:
	bar.sync 	0;
	setp.gt.u32 	%p5, %r1, 31;
	@%p5 bra 	$L__BB0_10;
	mad.lo.s32 	%r38, %r4, 248, %r6;
	ld.shared.u32 	%r39, [%r38+-132];
	ld.shared.u32 	%r40, [%r38+-4];
	add.s32 	%r41, %r40, %r39;
	st.shared.u32 	[%r38+-4], %r41;
$L__BB0_10:
	bar.sync 	0;
	setp.gt.u32 	%p6, %r1, 15;
	@%p6 bra 	$L__BB0_12;
	mad.lo.s32 	%r42, %r4, 504, %r6;
	ld.shared.u32 	%r43, [%r42+-260];
	ld.shared.u32 	%r44, [%r42+-4];
	add.s32 	%r45, %r44, %r43;
	st.shared.u32 	[%r42+-4], %r45;
$L__BB0_12:
	bar.sync 	0;
	setp.gt.u32 	%p7, %r1, 7;
	@%p7 bra 	$L__BB0_14;
	mad.lo.s32 	%r46, %r4, 1016, %r6;
	ld.shared.u32 	%r47, [%r46+-516];
	ld.shared.u32 	%r48, [%r46+-4];
	add.s32 	%r49, %r48, %r47;
	st.shared.u32 	[%r46+-4], %r49;
$L__BB0_14:
	bar.sync 	0;
	setp.gt.u32 	%p8, %r1, 3;
	@%p8 bra 	$L__BB0_16;
	mad.lo.s32 	%r50, %r4, 2040, %r6;
	ld.shared.u32 	%r51, [%r50+-1028];
	ld.shared.u32 	%r52, [%r50+-4];
	add.s32 	%r53, %r52, %r51;
	st.shared.u32 	[%r50+-4], %r53;
$L__BB0_16:
	bar.sync 	0;
	setp.gt.u32 	%p9, %r1, 1;
	@%p9 bra 	$L__BB0_18;
	mad.lo.s32 	%r54, %r4, 4088, %r6;
	ld.shared.u32 	%r55, [%r54+-2052];
	ld.shared.u32 	%r56, [%r54+-4];
	add.s32 	%r57, %r56, %r55;
	st.shared.u32 	[%r54+-4], %r57;
$L__BB0_18:
	bar.sync 	0;
	setp.ne.s32 	%p10, %r1, 0;
	@%p10 bra 	$L__BB0_20;
	ld.shared.u32 	%r58, [_ZZ17prefix_sum_kernelPiS_iE10scan_array+4092];
	ld.shared.u32 	%r59, [_ZZ17prefix_sum_kernelPiS_iE10scan_array+8188];
	add.s32 	%r60, %r59, %r58;
	st.shared.u32 	[_ZZ17prefix_sum_kernelPiS_iE10scan_array+8188], %r60;
$L__BB0_20:
	setp.ne.s32 	%p11, %r1, 0;
	bar.sync 	0;
	shl.b32 	%r7, %r4, 1;
	@%p11 bra 	$L__BB0_22;
	ld.shared.u32 	%r61, [_ZZ17prefix_sum_kernelPiS_iE10scan_array+4092];
	ld.shared.u32 	%r62, [_ZZ17prefix_sum_kernelPiS_iE10scan_array+6140];
	add.s32 	%r63, %r62, %r61;
	st.shared.u32 	[_ZZ17prefix_sum_kernelPiS_iE10scan_array+6140], %r63;
$L__BB0_22:
	bar.sync 	0;
	setp.gt.u32 	%p12, %r1, 2;
	@%p12 bra 	$L__BB0_24;
	mad.lo.s32 	%r64, %r7, 1020, %r6;
	ld.shared.u32 	%r65, [%r64+-4];
	ld.shared.u32 	%r66, [%r64+1020];
	add.s32 	%r67, %r66, %r65;
	st.shared.u32 	[%r64+1020], %r67;
$L__BB0_24:
	bar.sync 	0;
	setp.gt.u32 	%p13, %r1, 6;
	@%p13 bra 	$L__BB0_26;
	mad.lo.s32 	%r68, %r7, 508, %r6;
	ld.shared.u32 	%r69, [%r68+-4];
	ld.shared.u32 	%r70, [%r68+508];
	add.s32 	%r71, %r70, %r69;
	st.shared.u32 	[%r68+508], %r71;
$L__BB0_26:
	bar.sync 	0;
	setp.gt.u32 	%p14, %r1, 14;
	@%p14 bra 	$L__BB0_28;
	mad.lo.s32 	%r72, %r7, 252, %r6;
	ld.shared.u32 	%r73, [%r72+-4];
	ld.shared.u32 	%r74, [%r72+252];
	add.s32 	%r75, %r74, %r73;
	st.shared.u32 	[%r72+252], %r75;
$L__BB0_28:
	bar.sync 	0;
	setp.gt.u32 	%p15, %r1, 30;
	@%p15 bra 	$L__BB0_30;
	mad.lo.s32 	%r76, %r7, 124, %r6;
	ld.shared.u32 	%r77, [%r76+-4];
	ld.shared.u32 	%r78, [%r76+124];
	add.s32 	%r79, %r78, %r77;
	st.shared.u32 	[%r76+124], %r79;
$L__BB0_30:
	bar.sync 	0;
	setp.gt.u32 	%p16, %r1, 62;
	@%p16 bra 	$L__BB0_32;
	mad.lo.s32 	%r80, %r7, 60, %r6;
	ld.shared.u32 	%r81, [%r80+-4];
	ld.shared.u32 	%r82, [%r80+60];
	add.s32 	%r83, %r82, %r81;
	st.shared.u32 	[%r80+60], %r83;
$L__BB0_32:
	bar.sync 	0;
	setp.gt.u32 	%p17, %r1, 126;
	@%p17 bra 	$L__BB0_34;
	mad.lo.s32 	%r84, %r7, 28, %r6;
	ld.shared.u32 	%r85, [%r84+-4];
	ld.shared.u32 	%r86, [%r84+28];
	add.s32 	%r87, %r86, %r85;
	st.shared.u32 	[%r84+28], %r87;
$L__BB0_34:
	bar.sync 	0;
	setp.gt.u32 	%p18, %r1, 254;
	@%p18 bra 	$L__BB0_36;
	mad.lo.s32 	%r88, %r7, 12, %r6;
	ld.shared.u32 	%r89, [%r88+-4];
	ld.shared.u32 	%r90, [%r88+12];
	add.s32 	%r91, %r90, %r89;
	st.shared.u32 	[%r88+12], %r91;
$L__BB0_36:
	bar.sync 	0;
	setp.gt.u32 	%p19, %r1, 510;
	@%p19 bra 	$L__BB0_38;
	shl.b32 	%r92, %r7, 2;
	add.s32 	%r93, %r6, %r92;
	ld.shared.u32 	%r94, [%r93+-4];
	ld.shared.u32 	%r95, [%r93+4];
	add.s32 	%r96, %r95, %r94;
	st.shared.u32 	[%r93+4], %r96;
$L__BB0_38:
	bar.sync 	0;
	setp.eq.s32 	%p20, %r1, 1023;
	@%p20 bra 	$L__BB0_40;
	add.s32 	%r98, %r2, %r14;
	ld.shared.u32 	%r99, [%r98+4];
	ld.shared.u32 	%r100, [%r98+8];
	add.s32 	%r101, %r100, %r99;
	st.shared.u32 	[%r98+8], %r101;
$L__BB0_40:
	bar.sync 	0;
	bar.sync 	0;
	ld.shared.u32 	%r102, [%r2];
	st.global.u32 	[%rd1], %r102;
	ld.shared.u32 	%r103, [%r3];
	st.global.u32 	[%rd2], %r103;
	ret;

}


// ===== COMPILED SASS (sm_100) =====

	.target	sm_100

	.elftype	@"ET_EXEC"


//--------------------- .note.nv.tkinfo           --------------------------
	.section	.note.nv.tkinfo,"",@"SHT_NOTE"
	.sectionflags	@"SHF_NOTE_NV_TKINFO"
	.tkinfo
        /*0018*/ 	.word	0x00000002
        /*0030*/ 	.string	""
        /*0030*/ 	.string	"ptxas"
        /*0030*/ 	.string	"Cuda compilation tools, release 13.0, V13.0.88"
        /*0030*/ 	.string	"Build cuda_13.0.r13.0/compiler.36424714_0"
        /*0030*/ 	.string	"-arch sm_100 -m 64 "



//--------------------- .note.nv.cuinfo           --------------------------
	.section	.note.nv.cuinfo,"",@"SHT_NOTE"
	.sectionflags	@"SHF_NOTE_NV_CUINFO"
        /*0018*/ 	.short	0x0002
        /*001a*/ 	.short	0x0064
        /*001c*/ 	.short	0x0082
	.zero		2


//--------------------- .nv.info                  --------------------------
	.section	.nv.info,"",@"SHT_CUDA_INFO"
	.align	4


	//----- nvinfo : EIATTR_REGCOUNT
	.align		4
        /*0000*/ 	.byte	0x04, 0x2f
        /*0002*/ 	.short	(.L_1 - .L_0)
	.align		4
.L_0:
        /*0004*/ 	.word	index@(_Z17prefix_sum_kernelPiS_i)
        /*0008*/ 	.word	0x00000014


	//----- nvinfo : EIATTR_FRAME_SIZE
	.align		4
.L_1:
        /*000c*/ 	.byte	0x04, 0x11
        /*000e*/ 	.short	(.L_3 - .L_2)
	.align		4
.L_2:
        /*0010*/ 	.word	index@(_Z17prefix_sum_kernelPiS_i)
        /*0014*/ 	.word	0x00000000


	//----- nvinfo : EIATTR_MIN_STACK_SIZE
	.align		4
.L_3:
        /*0018*/ 	.byte	0x04, 0x12
        /*001a*/ 	.short	(.L_5 - .L_4)
	.align		4
.L_4:
        /*001c*/ 	.word	index@(_Z17prefix_sum_kernelPiS_i)
        /*0020*/ 	.word	0x00000000
.L_5:


//--------------------- .nv.compat                --------------------------
	.section	.nv.compat,"",@"SHT_CUDA_COMPAT_INFO"
	.align	4
        /*0000*/ 	.byte	0x02, 0x09, 0x00, 0x00, 0x02, 0x02, 0x01, 0x00, 0x02, 0x05, 0x05, 0x00, 0x03, 0x07, 0x01, 0x01
        /*0010*/ 	.byte	0x02, 0x03, 0x00, 0x00, 0x02, 0x06, 0x01, 0x00, 0x04, 0x0b, 0x08, 0x00, 0x09, 0x00, 0x00, 0x00
        /*0020*/ 	.byte	0x00, 0x00, 0x00, 0x00


//--------------------- .nv.info._Z17prefix_sum_kernelPiS_i --------------------------
	.section	.nv.info._Z17prefix_sum_kernelPiS_i,"",@"SHT_CUDA_INFO"
	.sectionflags	@""
	.align	4


	//----- nvinfo : EIATTR_CUDA_API_VERSION
	.align		4
        /*0000*/ 	.byte	0x04, 0x37
        /*0002*/ 	.short	(.L_7 - .L_6)
.L_6:
        /*0004*/ 	.word	0x00000082


	//----- nvinfo : EIATTR_KPARAM_INFO
	.align		4
.L_7:
        /*0008*/ 	.byte	0x04, 0x17
        /*000a*/ 	.short	(.L_9 - .L_8)
.L_8:
        /*000c*/ 	.word	0x00000000
        /*0010*/ 	.short	0x0002
        /*0012*/ 	.short	0x0010
        /*0014*/ 	.byte	0x00, 0xf0, 0x11, 0x00


	//----- nvinfo : EIATTR_KPARAM_INFO
	.align		4
.L_9:
        /*0018*/ 	.byte	0x04, 0x17
        /*001a*/ 	.short	(.L_11 - .L_10)
.L_10:
        /*001c*/ 	.word	0x00000000
        /*0020*/ 	.short	0x0001
        /*0022*/ 	.short	0x0008
        /*0024*/ 	.byte	0x00, 0xf5, 0x21, 0x00


	//----- nvinfo : EIATTR_KPARAM_INFO
	.align		4
.L_11:
        /*0028*/ 	.byte	0x04, 0x17
        /*002a*/ 	.short	(.L_13 - .L_12)
.L_12:
        /*002c*/ 	.word	0x00000000
        /*0030*/ 	.short	0x0000
        /*0032*/ 	.short	0x0000
        /*0034*/ 	.byte	0x00, 0xf5, 0x21, 0x00


	//----- nvinfo : EIATTR_SPARSE_MMA_MASK
	.align		4
.L_13:
        /*0038*/ 	.byte	0x03, 0x50
        /*003a*/ 	.short	0x0000


	//----- nvinfo : EIATTR_MAXREG_COUNT
	.align		4
        /*003c*/ 	.byte	0x03, 0x1b
        /*003e*/ 	.short	0x00ff


	//----- nvinfo : EIATTR_NUM_BARRIERS
	.align		4
        /*0040*/ 	.byte	0x02, 0x4c
        /*0042*/ 	.byte	0x01
	.zero		1


	//----- nvinfo : EIATTR_MERCURY_ISA_VERSION
	.align		4
        /*0044*/ 	.byte	0x03, 0x5f
        /*0046*/ 	.short	0x0101


	//----- nvinfo : EIATTR_VRC_CTA_INIT_COUNT
	.align		4
        /*0048*/ 	.byte	0x02, 0x4a
	.zero		1
	.zero		1


	//----- nvinfo : EIATTR_EXIT_INSTR_OFFSETS
	.align		4
        /*004c*/ 	.byte	0x04, 0x1c
        /*004e*/ 	.short	(.L_15 - .L_14)


	//   ....[0]....
.L_14:
        /*0050*/ 	.word	0x00000ab0


	//----- nvinfo : EIATTR_CBANK_PARAM_SIZE
	.align		4
.L_15:
        /*0054*/ 	.byte	0x03, 0x19
        /*0056*/ 	.short	0x0014


	//----- nvinfo : EIATTR_PARAM_CBANK
	.align		4
        /*0058*/ 	.byte	0x04, 0x0a
        /*005a*/ 	.short	(.L_17 - .L_16)
	.align		4
.L_16:
        /*005c*/ 	.word	index@(.nv.constant0._Z17prefix_sum_kernelPiS_i)
        /*0060*/ 	.short	0x0380
        /*0062*/ 	.short	0x0014


	//----- nvinfo : EIATTR_SW_WAR
	.align		4
.L_17:
        /*0064*/ 	.byte	0x04, 0x36
        /*0066*/ 	.short	(.L_19 - .L_18)
.L_18:
        /*0068*/ 	.word	0x00000008
.L_19:


//--------------------- .nv.callgraph             --------------------------
	.section	.nv.callgraph,"",@"SHT_CUDA_CALLGRAPH"
	.align	4
	.sectionentsize	8
	.align		4
        /*0000*/ 	.word	0x00000000
	.align		4
        /*0004*/ 	.word	0xffffffff
	.align		4
        /*0008*/ 	.word	0x00000000
	.align		4
        /*000c*/ 	.word	0xfffffffe
	.align		4
        /*0010*/ 	.word	0x00000000
	.align		4
        /*0014*/ 	.word	0xfffffffd
	.align		4
        /*0018*/ 	.word	0x00000000
	.align		4
        /*001c*/ 	.word	0xfffffffc


//--------------------- .text._Z17prefix_sum_kernelPiS_i --------------------------
	.section	.text._Z17prefix_sum_kernelPiS_i,"ax",@progbits
	.align	128
        .global         _Z17prefix_sum_kernelPiS_i
        .type           _Z17prefix_sum_kernelPiS_i,@function
        .size           _Z17prefix_sum_kernelPiS_i,(.L_x_1 - _Z17prefix_sum_kernelPiS_i)
        .other          _Z17prefix_sum_kernelPiS_i,@"STO_CUDA_ENTRY STV_DEFAULT"
_Z17prefix_sum_kernelPiS_i:
.text._Z17prefix_sum_kernelPiS_i:
[----:B------:R-:W-:Y:S01]  /*0000*/  LDC R1, c[0x0][0x37c] ;  /* 0x0000df00ff017b82 */ /* 0x000fe20000000800 */
[----:B------:R-:W0:Y:S07]  /*0010*/  S2R R0, SR_TID.X ;  /* 0x0000000000007919 */ /* 0x000e2e0000002100 */
[----:B------:R-:W1:Y:S01]  /*0020*/  S2UR UR4, SR_CTAID.X ;  /* 0x00000000000479c3 */ /* 0x000e620000002500 */
[----:B------:R-:W2:Y:S07]  /*0030*/  LDCU.64 UR6, c[0x0][0x358] ;  /* 0x00006b00ff0677ac */ /* 0x000eae0008000a00 */
[----:B------:R-:W1:Y:S08]  /*0040*/  LDC R6, c[0x0][0x360] ;  /* 0x0000d800ff067b82 */ /* 0x000e700000000800 */
[----:B------:R-:W3:Y:S01]  /*0050*/  LDC.64 R4, c[0x0][0x380] ;  /* 0x0000e000ff047b82 */ /* 0x000ee20000000a00 */
[----:B-1----:R-:W-:-:S04]  /*0060*/  IMAD R3, R6, UR4, RZ ;  /* 0x0000000406037c24 */ /* 0x002fc8000f8e02ff */
[----:B0-----:R-:W-:-:S04]  /*0070*/  IMAD R3, R3, 0x2, R0 ;  /* 0x0000000203037824 */ /* 0x001fc800078e0200 */
[C---:B------:R-:W-:Y:S02]  /*0080*/  IMAD.IADD R7, R3.reuse, 0x1, R6 ;  /* 0x0000000103077824 */ /* 0x040fe400078e0206 */
[----:B---3--:R-:W-:-:S04]  /*0090*/  IMAD.WIDE.U32 R2, R3, 0x4, R4 ;  /* 0x0000000403027825 */ /* 0x008fc800078e0004 */
[----:B------:R-:W-:Y:S01]  /*00a0*/  IMAD.WIDE.U32 R4, R7, 0x4, R4 ;  /* 0x0000000407047825 */ /* 0x000fe200078e0004 */
[----:B--2---:R-:W2:Y:S04]  /*00b0*/  LDG.E R10, desc[UR6][R2.64] ;  /* 0x00000006020a7981 */ /* 0x004ea8000c1e1900 */
[----:B------:R-:W3:Y:S01]  /*00c0*/  LDG.E R11, desc[UR6][R4.64] ;  /* 0x00000006040b7981 */ /* 0x000ee2000c1e1900 */
[----:B------:R-:W0:Y:S01]  /*00d0*/  S2UR UR5, SR_CgaCtaId ;  /* 0x00000000000579c3 */ /* 0x000e220000008800 */
[----:B------:R-:W-:Y:S01]  /*00e0*/  UMOV UR4, 0x400 ;  /* 0x0000040000047882 */ /* 0x000fe20000000000 */
[C---:B------:R-:W-:Y:S01]  /*00f0*/  ISETP.GT.U32.AND P1, PT, R0.reuse, 0x1ff, PT ;  /* 0x000001ff0000780c */ /* 0x040fe20003f24070 */
[C---:B------:R-:W-:Y:S01]  /*0100*/  VIADD R8, R0.reuse, 0x1 ;  /* 0x0000000100087836 */ /* 0x040fe20000000000 */
[----:B------:R-:W-:Y:S01]  /*0110*/  ISETP.GT.U32.AND P0, PT, R0, 0xff, PT ;  /* 0x000000ff0000780c */ /* 0x000fe20003f04070 */
[----:B0-----:R-:W-:-:S06]  /*0120*/  ULEA UR4, UR5, UR4, 0x18 ;  /* 0x0000000405047291 */ /* 0x001fcc000f8ec0ff */
[C---:B------:R-:W-:Y:S02]  /*0130*/  LEA R7, R0.reuse, UR4, 0x2 ;  /* 0x0000000400077c11 */ /* 0x040fe4000f8e10ff */
[----:B------:R-:W-:Y:S02]  /*0140*/  LEA R15, R0, UR4, 0x3 ;  /* 0x00000004000f7c11 */ /* 0x000fe4000f8e18ff */
[----:B------:R-:W-:Y:S02]  /*0150*/  LEA R6, R6, R7, 0x2 ;  /* 0x0000000706067211 */ /* 0x000fe400078e10ff */
[C---:B------:R-:W-:Y:S02]  /*0160*/  LEA R9, R8.reuse, UR4, 0x3 ;  /* 0x0000000408097c11 */ /* 0x040fe4000f8e18ff */
[----:B------:R-:W-:-:S03]  /*0170*/  SHF.L.U32 R8, R8, 0x1, RZ ;  /* 0x0000000108087819 */ /* 0x000fc600000006ff */
[C-C-:B------:R-:W-:Y:S02]  /*0180*/  @!P1 IMAD R17, R0.reuse, 0x8, R9.reuse ;  /* 0x0000000800119824 */ /* 0x140fe400078e0209 */
[----:B------:R-:W-:Y:S01]  /*0190*/  @!P0 IMAD R16, R0, 0x18, R9 ;  /* 0x0000001800108824 */ /* 0x000fe200078e0209 */
[----:B--2---:R-:W-:Y:S04]  /*01a0*/  STS [R7], R10 ;  /* 0x0000000a07007388 */ /* 0x004fe80000000800 */
[----:B---3--:R-:W-:Y:S01]  /*01b0*/  STS [R6], R11 ;  /* 0x0000000b06007388 */ /* 0x008fe20000000800 */
[----:B------:R-:W-:Y:S06]  /*01c0*/  BAR.SYNC.DEFER_BLOCKING 0x0 ;  /* 0x0000000000007b1d */ /* 0x000fec0000010000 */
[----:B------:R-:W0:Y:S02]  /*01d0*/  LDS.64 R12, [R15] ;  /* 0x000000000f0c7984 */ /* 0x000e240000000a00 */
[----:B0-----:R-:W-:-:S05]  /*01e0*/  IADD3 R12, PT, PT, R12, R13, RZ ;  /* 0x0000000d0c0c7210 */ /* 0x001fca0007ffe0ff */
[----:B------:R-:W-:Y:S01]  /*01f0*/  STS [R15+0x4], R12 ;  /* 0x0000040c0f007388 */ /* 0x000fe20000000800 */
[----:B------:R-:W-:Y:S06]  /*0200*/  BAR.SYNC.DEFER_BLOCKING 0x0 ;  /* 0x0000000000007b1d */ /* 0x000fec0000010000 */
[----:B------:R-:W-:Y:S04]  /*0210*/  @!P1 LDS R10, [R17+-0x4] ;  /* 0xfffffc00110a9984 */ /* 0x000fe80000000800 */
[----:B------:R-:W0:Y:S02]  /*0220*/  @!P1 LDS R11, [R17+0x4] ;  /* 0x00000400110b9984 */ /* 0x000e240000000800 */
[----:B0-----:R-:W-:-:S05]  /*0230*/  @!P1 IADD3 R10, PT, PT, R10, R11, RZ ;  /* 0x0000000b0a0a9210 */ /* 0x001fca0007ffe0ff */
[----:B------:R-:W-:Y:S01]  /*0240*/  @!P1 STS [R17+0x4], R10 ;  /* 0x0000040a11009388 */ /* 0x000fe20000000800 */
[----:B------:R-:W-:Y:S01]  /*0250*/  BAR.SYNC.DEFER_BLOCKING 0x0 ;  /* 0x0000000000007b1d */ /* 0x000fe20000010000 */
[----:B------:R-:W-:-:S13]  /*0260*/  ISETP.GT.U32.AND P1, PT, R0, 0x7f, PT ;  /* 0x0000007f0000780c */ /* 0x000fda0003f24070 */
[----:B------:R-:W-:Y:S01]  /*0270*/  @!P1 IMAD R15, R0, 0x38, R9 ;  /* 0x00000038000f9824 */ /* 0x000fe200078e0209 */
[----:B------:R-:W-:Y:S04]  /*0280*/  @!P0 LDS R11, [R16+0x4] ;  /* 0x00000400100b8984 */ /* 0x000fe80000000800 */
[----:B------:R-:W0:Y:S02]  /*0290*/  @!P0 LDS R14, [R16+0x14] ;  /* 0x00001400100e8984 */ /* 0x000e240000000800 */
[----:B0-----:R-:W-:-:S05]  /*02a0*/  @!P0 IMAD.IADD R11, R11, 0x1, R14 ;  /* 0x000000010b0b8824 */ /* 0x001fca00078e020e */
[----:B------:R-:W-:Y:S01]  /*02b0*/  @!P0 STS [R16+0x14], R11 ;  /* 0x0000140b10008388 */ /* 0x000fe20000000800 */
[----:B------:R-:W-:Y:S01]  /*02c0*/  BAR.SYNC.DEFER_BLOCKING 0x0 ;  /* 0x0000000000007b1d */ /* 0x000fe20000010000 */
[----:B------:R-:W-:-:S13]  /*02d0*/  ISETP.GT.U32.AND P0, PT, R0, 0x3f, PT ;  /* 0x0000003f0000780c */ /* 0x000fda0003f04070 */
[----:B------:R-:W-:Y:S01]  /*02e0*/  @!P0 IMAD R17, R0, 0x78, R9 ;  /* 0x0000007800118824 */ /* 0x000fe200078e0209 */
[----:B------:R-:W-:Y:S04]  /*02f0*/  @!P1 LDS R12, [R15+0x14] ;  /* 0x000014000f0c9984 */ /* 0x000fe80000000800 */
        /* <DEDUP_REMOVED lines=39> */
[----:B------:R-:W-:-:S05]  /*0570*/  ISETP.NE.AND P0, PT, R0, RZ, PT ;  /* 0x000000ff0000720c */ /* 0x000fca0003f05270 */
[----:B------:R-:W-:Y:S04]  /*0580*/  @!P1 LDS R12, [R15+0x7f4] ;  /* 0x0007f4000f0c9984 */ /* 0x000fe80000000800 */
[----:B------:R-:W0:Y:S02]  /*0590*/  @!P1 LDS R13, [R15+0xff4] ;  /* 0x000ff4000f0d9984 */ /* 0x000e240000000800 */
[----:B0-----:R-:W-:-:S05]  /*05a0*/  @!P1 IADD3 R12, PT, PT, R12, R13, RZ ;  /* 0x0000000d0c0c9210 */ /* 0x001fca0007ffe0ff */
[----:B------:R0:W-:Y:S01]  /*05b0*/  @!P1 STS [R15+0xff4], R12 ;  /* 0x000ff40c0f009388 */ /* 0x0001e20000000800 */
[----:B------:R-:W-:Y:S01]  /*05c0*/  BAR.SYNC.DEFER_BLOCKING 0x0 ;  /* 0x0000000000007b1d */ /* 0x000fe20000010000 */
[----:B------:R-:W-:-:S13]  /*05d0*/  ISETP.GT.U32.AND P1, PT, R0, 0x2, PT ;  /* 0x000000020000780c */ /* 0x000fda0003f24070 */
[----:B0-----:R-:W-:Y:S01]  /*05e0*/  @!P1 IMAD R12, R8, 0x3fc, R9 ;  /* 0x000003fc080c9824 */ /* 0x001fe200078e0209 */
[----:B------:R-:W-:Y:S04]  /*05f0*/  @!P0 LDS R10, [UR4+0xffc] ;  /* 0x000ffc04ff0a8984 */ /* 0x000fe80008000800 */
[----:B------:R-:W0:Y:S02]  /*0600*/  @!P0 LDS R13, [UR4+0x1ffc] ;  /* 0x001ffc04ff0d8984 */ /* 0x000e240008000800 */
[----:B0-----:R-:W-:-:S05]  /*0610*/  @!P0 IMAD.IADD R10, R10, 0x1, R13 ;  /* 0x000000010a0a8824 */ /* 0x001fca00078e020d */
[----:B------:R-:W-:Y:S01]  /*0620*/  @!P0 STS [UR4+0x1ffc], R10 ;  /* 0x001ffc0aff008988 */ /* 0x000fe20008000804 */
[----:B------:R-:W-:Y:S06]  /*0630*/  BAR.SYNC.DEFER_BLOCKING 0x0 ;  /* 0x0000000000007b1d */ /* 0x000fec0000010000 */
[----:B------:R-:W-:Y:S04]  /*0640*/  @!P0 LDS R11, [UR4+0xffc] ;  /* 0x000ffc04ff0b8984 */ /* 0x000fe80008000800 */
[----:B------:R-:W0:Y:S02]  /*0650*/  @!P0 LDS R14, [UR4+0x17fc] ;  /* 0x0017fc04ff0e8984 */ /* 0x000e240008000800 */
[----:B0-----:R-:W-:-:S05]  /*0660*/  @!P0 IMAD.IADD R11, R11, 0x1, R14 ;  /* 0x000000010b0b8824 */ /* 0x001fca00078e020e */
[----:B------:R-:W-:Y:S01]  /*0670*/  @!P0 STS [UR4+0x17fc], R11 ;  /* 0x0017fc0bff008988 */ /* 0x000fe20008000804 */
[----:B------:R-:W-:Y:S01]  /*0680*/  BAR.SYNC.DEFER_BLOCKING 0x0 ;  /* 0x0000000000007b1d */ /* 0x000fe20000010000 */
[----:B------:R-:W-:-:S05]  /*0690*/  ISETP.GT.U32.AND P0, PT, R0, 0x6, PT ;  /* 0x000000060000780c */ /* 0x000fca0003f04070 */
[----:B------:R-:W-:Y:S04]  /*06a0*/  @!P1 LDS R13, [R12+-0x4] ;  /* 0xfffffc000c0d9984 */ /* 0x000fe80000000800 */
[----:B------:R-:W0:Y:S02]  /*06b0*/  @!P1 LDS R10, [R12+0x3fc] ;  /* 0x0003fc000c0a9984 */ /* 0x000e240000000800 */
[----:B0-----:R-:W-:Y:S02]  /*06c0*/  @!P1 IADD3 R13, PT, PT, R13, R10, RZ ;  /* 0x0000000a0d0d9210 */ /* 0x001fe40007ffe0ff */
[----:B------:R-:W-:-:S03]  /*06d0*/  @!P0 IMAD R10, R8, 0x1fc, R9 ;  /* 0x000001fc080a8824 */ /* 0x000fc600078e0209 */
[----:B------:R-:W-:Y:S01]  /*06e0*/  @!P1 STS [R12+0x3fc], R13 ;  /* 0x0003fc0d0c009388 */ /* 0x000fe20000000800 */
[----:B------:R-:W-:Y:S01]  /*06f0*/  BAR.SYNC.DEFER_BLOCKING 0x0 ;  /* 0x0000000000007b1d */ /* 0x000fe20000010000 */
[----:B------:R-:W-:-:S13]  /*0700*/  ISETP.GT.U32.AND P1, PT, R0, 0xe, PT ;  /* 0x0000000e0000780c */ /* 0x000fda0003f24070 */
[----:B------:R-:W-:Y:S01]  /*0710*/  @!P1 IMAD R11, R8, 0xfc, R9 ;  /* 0x000000fc080b9824 */ /* 0x000fe200078e0209 */
[----:B------:R-:W-:Y:S04]  /*0720*/  @!P0 LDS R14, [R10+-0x4] ;  /* 0xfffffc000a0e8984 */ /* 0x000fe80000000800 */
[----:B------:R-:W0:Y:S02]  /*0730*/  @!P0 LDS R15, [R10+0x1fc] ;  /* 0x0001fc000a0f8984 */ /* 0x000e240000000800 */
[----:B0-----:R-:W-:-:S05]  /*0740*/  @!P0 IMAD.IADD R15, R14, 0x1, R15 ;  /* 0x000000010e0f8824 */ /* 0x001fca00078e020f */
[----:B------:R-:W-:Y:S01]  /*0750*/  @!P0 STS [R10+0x1fc], R15 ;  /* 0x0001fc0f0a008388 */ /* 0x000fe20000000800 */
[----:B------:R-:W-:Y:S01]  /*0760*/  BAR.SYNC.DEFER_BLOCKING 0x0 ;  /* 0x0000000000007b1d */ /* 0x000fe20000010000 */
[----:B------:R-:W-:-:S13]  /*0770*/  ISETP.GT.U32.AND P0, PT, R0, 0x1e, PT ;  /* 0x0000001e0000780c */ /* 0x000fda0003f04070 */
[----:B------:R-:W-:Y:S01]  /*0780*/  @!P0 IMAD R12, R8, 0x7c, R9 ;  /* 0x0000007c080c8824 */ /* 0x000fe200078e0209 */
[----:B------:R-:W-:Y:S04]  /*0790*/  @!P1 LDS R14, [R11+-0x4] ;  /* 0xfffffc000b0e9984 */ /* 0x000fe80000000800 */
[----:B------:R-:W0:Y:S02]  /*07a0*/  @!P1 LDS R17, [R11+0xfc] ;  /* 0x0000fc000b119984 */ /* 0x000e240000000800 */
[----:B0-----:R-:W-:-:S05]  /*07b0*/  @!P1 IADD3 R14, PT, PT, R14, R17, RZ ;  /* 0x000000110e0e9210 */ /* 0x001fca0007ffe0ff */
        /* <DEDUP_REMOVED lines=30> */
[----:B------:R-:W-:-:S13]  /*09a0*/  ISETP.NE.AND P1, PT, R0, 0x3ff, PT ;  /* 0x000003ff0000780c */ /* 0x000fda0003f25270 */
[----:B------:R-:W-:Y:S01]  /*09b0*/  @P1 IMAD R0, R0, 0x4, R7 ;  /* 0x0000000400001824 */ /* 0x000fe200078e0207 */
[----:B------:R-:W-:Y:S04]  /*09c0*/  @!P0 LDS R9, [R12+0x4] ;  /* 0x000004000c098984 */ /* 0x000fe80000000800 */
[----:B------:R-:W0:Y:S02]  /*09d0*/  @!P0 LDS R10, [R12+0xc] ;  /* 0x00000c000c0a8984 */ /* 0x000e240000000800 */
[----:B0-----:R-:W-:-:S05]  /*09e0*/  @!P0 IADD3 R9, PT, PT, R9, R10, RZ ;  /* 0x0000000a09098210 */ /* 0x001fca0007ffe0ff */
[----:B------:R-:W-:Y:S01]  /*09f0*/  @!P0 STS [R12+0xc], R9 ;  /* 0x00000c090c008388 */ /* 0x000fe20000000800 */
[----:B------:R-:W-:Y:S06]  /*0a00*/  BAR.SYNC.DEFER_BLOCKING 0x0 ;  /* 0x0000000000007b1d */ /* 0x000fec0000010000 */
[----:B------:R-:W-:Y:S04]  /*0a10*/  @P1 LDS R10, [R0+0x4] ;  /* 0x00000400000a1984 */ /* 0x000fe80000000800 */
[----:B------:R-:W0:Y:S02]  /*0a20*/  @P1 LDS R11, [R0+0x8] ;  /* 0x00000800000b1984 */ /* 0x000e240000000800 */
[----:B0-----:R-:W-:-:S05]  /*0a30*/  @P1 IADD3 R11, PT, PT, R10, R11, RZ ;  /* 0x0000000b0a0b1210 */ /* 0x001fca0007ffe0ff */
[----:B------:R-:W-:Y:S01]  /*0a40*/  @P1 STS [R0+0x8], R11 ;  /* 0x0000080b00001388 */ /* 0x000fe20000000800 */
[----:B------:R-:W-:Y:S08]  /*0a50*/  BAR.SYNC.DEFER_BLOCKING 0x0 ;  /* 0x0000000000007b1d */ /* 0x000ff00000010000 */
[----:B------:R-:W-:Y:S06]  /*0a60*/  BAR.SYNC.DEFER_BLOCKING 0x0 ;  /* 0x0000000000007b1d */ /* 0x000fec0000010000 */
[----:B------:R-:W0:Y:S04]  /*0a70*/  LDS R7, [R7] ;  /* 0x0000000007077984 */ /* 0x000e280000000800 */
[----:B------:R-:W1:Y:S04]  /*0a80*/  LDS R13, [R6] ;  /* 0x00000000060d7984 */ /* 0x000e680000000800 */
[----:B0-----:R-:W-:Y:S04]  /*0a90*/  STG.E desc[UR6][R2.64], R7 ;  /* 0x0000000702007986 */ /* 0x001fe8000c101906 */
[----:B-1----:R-:W-:Y:S01]  /*0aa0*/  STG.E desc[UR6][R4.64], R13 ;  /* 0x0000000d04007986 */ /* 0x002fe2000c101906 */
[----:B------:R-:W-:Y:S05]  /*0ab0*/  EXIT ;  /* 0x000000000000794d */ /* 0x000fea0003800000 */
.L_x_0:
[----:B------:R-:W-:-:S00]  /*0ac0*/  BRA `(.L_x_0) ;  /* 0xfffffffc00fc7947 */ /* 0x000fc0000383ffff */
[----:B------:R-:W-:-:S00]  /*0ad0*/  NOP ;  /* 0x0000000000007918 */ /* 0x000fc00000000000 */
        /* <DEDUP_REMOVED lines=10> */
.L_x_1:


//--------------------- .nv.shared._Z17prefix_sum_kernelPiS_i --------------------------
	.section	.nv.shared._Z17prefix_sum_kernelPiS_i,"aw",@nobits
	.sectionflags	@""
	.align	4
.nv.shared._Z17prefix_sum_kernelPiS_i:
	.zero		9216


//--------------------- .nv.shared.reserved.0     --------------------------
	.section	.nv.shared.reserved.0,"aw",@nobits
	.weak		__nv_reservedSMEM_offset_0_alias
	.size		__nv_reservedSMEM_offset_0_alias, 0, 64
	.other		__nv_reservedSMEM_offset_0_alias,@"STO_CUDA_RESERVED_SHARED STV_DEFAULT"
__nv_reservedSMEM_offset_0_alias:
	.zero		0
	.zero		64


//--------------------- .nv.constant0._Z17prefix_sum_kernelPiS_i --------------------------
	.section	.nv.constant0._Z17prefix_sum_kernelPiS_i,"a",@progbits
	.sectionflags	@""
	.align	4
.nv.constant0._Z17prefix_sum_kernelPiS_i:
	.zero		916


//--------------------- SYMBOLS --------------------------

	.type		.nv.reservedSmem.offset0,@object
	.size		.nv.reservedSmem.offset0,0x4
	.type		.nv.reservedSmem.cap,@object
	.size		.nv.reservedSmem.cap,0x4
